//
// Generated by NVIDIA NVVM Compiler
//
// Compiler Build ID: CL-36424714
// Cuda compilation tools, release 13.0, V13.0.88
// Based on NVVM 20.0.0
//

.version 9.0
.target sm_100
.address_size 64

	// .globl	default_function_kernel

.visible .entry default_function_kernel(
	.param .u64 .ptr .align 1 default_function_kernel_param_0,
	.param .u64 .ptr .align 1 default_function_kernel_param_1
)
.maxntid 64
{
	.reg .pred 	%p<32>;
	.reg .b32 	%r<28>;
	.reg .b32 	%f<124>;
	.reg .b64 	%rd<9>;

	ld.param.u64 	%rd3, [default_function_kernel_param_0];
	ld.param.u64 	%rd4, [default_function_kernel_param_1];
	cvta.to.global.u64 	%rd5, %rd3;
	cvta.to.global.u64 	%rd6, %rd4;
	mov.u32 	%r6, %ctaid.x;
	shl.b32 	%r7, %r6, 6;
	mov.u32 	%r8, %tid.x;
	or.b32  	%r9, %r7, %r8;
	mul.wide.u32 	%rd7, %r9, 4;
	add.s64 	%rd1, %rd6, %rd7;
	and.b32  	%r10, %r6, 1;
	shr.u32 	%r1, %r8, 5;
	sub.s32 	%r2, 2, %r10;
	shr.u32 	%r11, %r6, 1;
	shl.b32 	%r12, %r6, 9;
	and.b32  	%r13, %r12, 512;
	shl.b32 	%r14, %r8, 3;
	and.b32  	%r15, %r14, 256;
	shl.b32 	%r16, %r8, 2;
	and.b32  	%r17, %r16, 96;
	and.b32  	%r3, %r8, 7;
	shl.b32 	%r18, %r8, 1;
	and.b32  	%r19, %r18, 14;
	mad.lo.s32 	%r20, %r11, 896, %r13;
	add.s32 	%r21, %r20, %r15;
	or.b32  	%r22, %r21, %r19;
	or.b32  	%r23, %r22, %r17;
	add.s32 	%r24, %r23, -145;
	shr.u32 	%r25, %r8, 4;
	shl.b32 	%r26, %r6, 2;
	or.b32  	%r27, %r26, %r25;
	and.b32  	%r4, %r27, 6;
	setp.eq.s32 	%p5, %r4, 0;
	and.b32  	%r5, %r8, 24;
	setp.eq.s32 	%p6, %r5, 0;
	or.pred  	%p1, %p5, %p6;
	setp.eq.s32 	%p7, %r3, 0;
	or.pred  	%p8, %p1, %p7;
	mul.wide.s32 	%rd8, %r24, 4;
	add.s64 	%rd2, %rd5, %rd8;
	mov.f32 	%f101, 0fFF7FFFFD;
	@%p8 bra 	$L__BB0_2;
	ld.global.nc.f32 	%f101, [%rd2];
$L__BB0_2:
	mov.f32 	%f102, 0fFF7FFFFD;
	@%p1 bra 	$L__BB0_4;
	ld.global.nc.f32 	%f102, [%rd2+4];
$L__BB0_4:
	max.f32 	%f71, %f101, 0fFF7FFFFD;
	max.f32 	%f5, %f71, %f102;
	mov.f32 	%f103, 0fFF7FFFFD;
	@%p1 bra 	$L__BB0_6;
	ld.global.nc.f32 	%f103, [%rd2+8];
$L__BB0_6:
	setp.eq.s32 	%p9, %r3, 0;
	setp.eq.s32 	%p10, %r4, 0;
	max.f32 	%f8, %f5, %f103;
	or.pred  	%p2, %p10, %p9;
	mov.f32 	%f104, 0fFF7FFFFD;
	@%p2 bra 	$L__BB0_8;
	ld.global.nc.f32 	%f104, [%rd2+64];
$L__BB0_8:
	setp.eq.s32 	%p11, %r4, 0;
	max.f32 	%f11, %f8, %f104;
	mov.f32 	%f105, 0fFF7FFFFD;
	@%p11 bra 	$L__BB0_10;
	ld.global.nc.f32 	%f105, [%rd2+68];
$L__BB0_10:
	setp.eq.s32 	%p12, %r4, 0;
	max.f32 	%f14, %f11, %f105;
	mov.f32 	%f106, 0fFF7FFFFD;
	@%p12 bra 	$L__BB0_12;
	ld.global.nc.f32 	%f106, [%rd2+72];
$L__BB0_12:
	max.f32 	%f17, %f14, %f106;
	mov.f32 	%f107, 0fFF7FFFFD;
	@%p2 bra 	$L__BB0_14;
	ld.global.nc.f32 	%f107, [%rd2+128];
$L__BB0_14:
	setp.eq.s32 	%p13, %r4, 0;
	max.f32 	%f20, %f17, %f107;
	mov.f32 	%f108, 0fFF7FFFFD;
	@%p13 bra 	$L__BB0_16;
	ld.global.nc.f32 	%f108, [%rd2+132];
$L__BB0_16:
	setp.eq.s32 	%p14, %r4, 0;
	max.f32 	%f23, %f20, %f108;
	mov.f32 	%f109, 0fFF7FFFFD;
	@%p14 bra 	$L__BB0_18;
	ld.global.nc.f32 	%f109, [%rd2+136];
$L__BB0_18:
	setp.eq.s32 	%p15, %r3, 0;
	setp.eq.s32 	%p16, %r5, 0;
	max.f32 	%f26, %f23, %f109;
	or.pred  	%p17, %p16, %p15;
	mov.f32 	%f110, 0fFF7FFFFD;
	@%p17 bra 	$L__BB0_20;
	ld.global.nc.f32 	%f110, [%rd2+512];
$L__BB0_20:
	setp.eq.s32 	%p18, %r5, 0;
	max.f32 	%f29, %f26, %f110;
	mov.f32 	%f111, 0fFF7FFFFD;
	@%p18 bra 	$L__BB0_22;
	ld.global.nc.f32 	%f111, [%rd2+516];
$L__BB0_22:
	setp.eq.s32 	%p19, %r5, 0;
	max.f32 	%f32, %f29, %f111;
	mov.f32 	%f112, 0fFF7FFFFD;
	@%p19 bra 	$L__BB0_24;
	ld.global.nc.f32 	%f112, [%rd2+520];
$L__BB0_24:
	setp.eq.s32 	%p20, %r3, 0;
	max.f32 	%f35, %f32, %f112;
	mov.f32 	%f113, 0fFF7FFFFD;
	@%p20 bra 	$L__BB0_26;
	ld.global.nc.f32 	%f113, [%rd2+576];
$L__BB0_26:
	setp.eq.s32 	%p21, %r3, 0;
	max.f32 	%f83, %f35, %f113;
	ld.global.nc.f32 	%f84, [%rd2+580];
	max.f32 	%f85, %f83, %f84;
	ld.global.nc.f32 	%f86, [%rd2+584];
	max.f32 	%f38, %f85, %f86;
	mov.f32 	%f114, 0fFF7FFFFD;
	@%p21 bra 	$L__BB0_28;
	ld.global.nc.f32 	%f114, [%rd2+640];
$L__BB0_28:
	setp.eq.s32 	%p22, %r3, 0;
	setp.eq.s32 	%p23, %r5, 0;
	max.f32 	%f88, %f38, %f114;
	ld.global.nc.f32 	%f89, [%rd2+644];
	max.f32 	%f90, %f88, %f89;
	ld.global.nc.f32 	%f91, [%rd2+648];
	max.f32 	%f41, %f90, %f91;
	setp.ge.u32 	%p24, %r1, %r2;
	or.pred  	%p3, %p24, %p23;
	or.pred  	%p25, %p3, %p22;
	mov.f32 	%f115, 0fFF7FFFFD;
	@%p25 bra 	$L__BB0_30;
	ld.global.nc.f32 	%f115, [%rd2+1024];
$L__BB0_30:
	max.f32 	%f44, %f41, %f115;
	mov.f32 	%f116, 0fFF7FFFFD;
	@%p3 bra 	$L__BB0_32;
	ld.global.nc.f32 	%f116, [%rd2+1028];
$L__BB0_32:
	max.f32 	%f47, %f44, %f116;
	mov.f32 	%f117, 0fFF7FFFFD;
	@%p3 bra 	$L__BB0_34;
	ld.global.nc.f32 	%f117, [%rd2+1032];
$L__BB0_34:
	setp.ge.u32 	%p26, %r1, %r2;
	setp.eq.s32 	%p27, %r3, 0;
	max.f32 	%f50, %f47, %f117;
	or.pred  	%p4, %p26, %p27;
	mov.f32 	%f118, 0fFF7FFFFD;
	@%p4 bra 	$L__BB0_36;
	ld.global.nc.f32 	%f118, [%rd2+1088];
$L__BB0_36:
	setp.ge.u32 	%p28, %r1, %r2;
	max.f32 	%f53, %f50, %f118;
	mov.f32 	%f119, 0fFF7FFFFD;
	@%p28 bra 	$L__BB0_38;
	ld.global.nc.f32 	%f119, [%rd2+1092];
$L__BB0_38:
	setp.ge.u32 	%p29, %r1, %r2;
	max.f32 	%f56, %f53, %f119;
	mov.f32 	%f120, 0fFF7FFFFD;
	@%p29 bra 	$L__BB0_40;
	ld.global.nc.f32 	%f120, [%rd2+1096];
$L__BB0_40:
	max.f32 	%f59, %f56, %f120;
	mov.f32 	%f121, 0fFF7FFFFD;
	@%p4 bra 	$L__BB0_42;
	ld.global.nc.f32 	%f121, [%rd2+1152];
$L__BB0_42:
	setp.ge.u32 	%p30, %r1, %r2;
	max.f32 	%f62, %f59, %f121;
	mov.f32 	%f122, 0fFF7FFFFD;
	@%p30 bra 	$L__BB0_44;
	ld.global.nc.f32 	%f122, [%rd2+1156];
$L__BB0_44:
	setp.ge.u32 	%p31, %r1, %r2;
	max.f32 	%f65, %f62, %f122;
	mov.f32 	%f123, 0fFF7FFFFD;
	@%p31 bra 	$L__BB0_46;
	ld.global.nc.f32 	%f123, [%rd2+1160];
$L__BB0_46:
	max.f32 	%f100, %f65, %f123;
	st.global.f32 	[%rd1], %f100;
	ret;

}


// ===== COMPILED SASS (sm_100) =====

	.target	sm_100

	.elftype	@"ET_EXEC"


//--------------------- .note.nv.tkinfo           --------------------------
	.section	.note.nv.tkinfo,"",@"SHT_NOTE"
	.sectionflags	@"SHF_NOTE_NV_TKINFO"
	.tkinfo
        /*0018*/ 	.word	0x00000002
        /*0030*/ 	.string	""
        /*0030*/ 	.string	"ptxas"
        /*0030*/ 	.string	"Cuda compilation tools, release 13.0, V13.0.88"
        /*0030*/ 	.string	"Build cuda_13.0.r13.0/compiler.36424714_0"
        /*0030*/ 	.string	"-arch sm_100 -m 64 "



//--------------------- .note.nv.cuinfo           --------------------------
	.section	.note.nv.cuinfo,"",@"SHT_NOTE"
	.sectionflags	@"SHF_NOTE_NV_CUINFO"
        /*0018*/ 	.short	0x0002
        /*001a*/ 	.short	0x0064
        /*001c*/ 	.short	0x0082
	.zero		2


//--------------------- .nv.info                  --------------------------
	.section	.nv.info,"",@"SHT_CUDA_INFO"
	.align	4


	//----- nvinfo : EIATTR_REGCOUNT
	.align		4
        /*0000*/ 	.byte	0x04, 0x2f
        /*0002*/ 	.short	(.L_1 - .L_0)
	.align		4
.L_0:
        /*0004*/ 	.word	index@(default_function_kernel)
        /*0008*/ 	.word	0x0000001d


	//----- nvinfo : EIATTR_FRAME_SIZE
	.align		4
.L_1:
        /*000c*/ 	.byte	0x04, 0x11
        /*000e*/ 	.short	(.L_3 - .L_2)
	.align		4
.L_2:
        /*0010*/ 	.word	index@(default_function_kernel)
        /*0014*/ 	.word	0x00000000


	//----- nvinfo : EIATTR_MIN_STACK_SIZE
	.align		4
.L_3:
        /*0018*/ 	.byte	0x04, 0x12
        /*001a*/ 	.short	(.L_5 - .L_4)
	.align		4
.L_4:
        /*001c*/ 	.word	index@(default_function_kernel)
        /*0020*/ 	.word	0x00000000
.L_5:


//--------------------- .nv.compat                --------------------------
	.section	.nv.compat,"",@"SHT_CUDA_COMPAT_INFO"
	.align	4
        /*0000*/ 	.byte	0x02, 0x09, 0x00, 0x00, 0x02, 0x02, 0x01, 0x00, 0x02, 0x05, 0x05, 0x00, 0x03, 0x07, 0x01, 0x01
        /*0010*/ 	.byte	0x02, 0x03, 0x00, 0x00, 0x02, 0x06, 0x01, 0x00, 0x04, 0x0b, 0x08, 0x00, 0x09, 0x00, 0x00, 0x00
        /*0020*/ 	.byte	0x00, 0x00, 0x00, 0x00


//--------------------- .nv.info.default_function_kernel --------------------------
	.section	.nv.info.default_function_kernel,"",@"SHT_CUDA_INFO"
	.sectionflags	@""
	.align	4


	//----- nvinfo : EIATTR_CUDA_API_VERSION
	.align		4
        /*0000*/ 	.byte	0x04, 0x37
        /*0002*/ 	.short	(.L_7 - .L_6)
.L_6:
        /*0004*/ 	.word	0x00000082


	//----- nvinfo : EIATTR_KPARAM_INFO
	.align		4
.L_7:
        /*0008*/ 	.byte	0x04, 0x17
        /*000a*/ 	.short	(.L_9 - .L_8)
.L_8:
        /*000c*/ 	.word	0x00000000
        /*0010*/ 	.short	0x0001
        /*0012*/ 	.short	0x0008
        /*0014*/ 	.byte	0x00, 0xf5, 0x21, 0x00


	//----- nvinfo : EIATTR_KPARAM_INFO
	.align		4
.L_9:
        /*0018*/ 	.byte	0x04, 0x17
        /*001a*/ 	.short	(.L_11 - .L_10)
.L_10:
        /*001c*/ 	.word	0x00000000
        /*0020*/ 	.short	0x0000
        /*0022*/ 	.short	0x0000
        /*0024*/ 	.byte	0x00, 0xf5, 0x21, 0x00


	//----- nvinfo : EIATTR_SPARSE_MMA_MASK
	.align		4
.L_11:
        /*0028*/ 	.byte	0x03, 0x50
        /*002a*/ 	.short	0x0000


	//----- nvinfo : EIATTR_MAXREG_COUNT
	.align		4
        /*002c*/ 	.byte	0x03, 0x1b
        /*002e*/ 	.short	0x00ff


	//----- nvinfo : EIATTR_MERCURY_ISA_VERSION
	.align		4
        /*0030*/ 	.byte	0x03, 0x5f
        /*0032*/ 	.short	0x0101


	//----- nvinfo : EIATTR_VRC_CTA_INIT_COUNT
	.align		4
        /*0034*/ 	.byte	0x02, 0x4a
	.zero		1
	.zero		1


	//----- nvinfo : EIATTR_EXIT_INSTR_OFFSETS
	.align		4
        /*0038*/ 	.byte	0x04, 0x1c
        /*003a*/ 	.short	(.L_13 - .L_12)


	//   ....[0]....
.L_12:
        /*003c*/ 	.word	0x00000760


	//----- nvinfo : EIATTR_MAX_THREADS
	.align		4
.L_13:
        /*0040*/ 	.byte	0x04, 0x05
        /*0042*/ 	.short	(.L_15 - .L_14)
.L_14:
        /*0044*/ 	.word	0x00000040
        /*0048*/ 	.word	0x00000001
        /*004c*/ 	.word	0x00000001


	//----- nvinfo : EIATTR_CBANK_PARAM_SIZE
	.align		4
.L_15:
        /*0050*/ 	.byte	0x03, 0x19
        /*0052*/ 	.short	0x0010


	//----- nvinfo : EIATTR_PARAM_CBANK
	.align		4
        /*0054*/ 	.byte	0x04, 0x0a
        /*0056*/ 	.short	(.L_17 - .L_16)
	.align		4
.L_16:
        /*0058*/ 	.word	index@(.nv.constant0.default_function_kernel)
        /*005c*/ 	.short	0x0380
        /*005e*/ 	.short	0x0010


	//----- nvinfo : EIATTR_SW_WAR
	.align		4
.L_17:
        /*0060*/ 	.byte	0x04, 0x36
        /*0062*/ 	.short	(.L_19 - .L_18)
.L_18:
        /*0064*/ 	.word	0x00000008
.L_19:


//--------------------- .nv.callgraph             --------------------------
	.section	.nv.callgraph,"",@"SHT_CUDA_CALLGRAPH"
	.align	4
	.sectionentsize	8
	.align		4
        /*0000*/ 	.word	0x00000000
	.align		4
        /*0004*/ 	.word	0xffffffff
	.align		4
        /*0008*/ 	.word	0x00000000
	.align		4
        /*000c*/ 	.word	0xfffffffe
	.align		4
        /*0010*/ 	.word	0x00000000
	.align		4
        /*0014*/ 	.word	0xfffffffd
	.align		4
        /*0018*/ 	.word	0x00000000
	.align		4
        /*001c*/ 	.word	0xfffffffc


//--------------------- .text.default_function_kernel --------------------------
	.section	.text.default_function_kernel,"ax",@progbits
	.align	128
        .global         default_function_kernel
        .type           default_function_kernel,@function
        .size           default_function_kernel,(.L_x_1 - default_function_kernel)
        .other          default_function_kernel,@"STO_CUDA_ENTRY STV_DEFAULT"
default_function_kernel:
.text.default_function_kernel:
[----:B------:R-:W-:Y:S01]  /*0000*/  LDC R1, c[0x0][0x37c] ;  /* 0x0000df00ff017b82 */ /* 0x000fe20000000800 */
[----:B------:R-:W0:Y:S07]  /*0010*/  S2R R0, SR_TID.X ;  /* 0x0000000000007919 */ /* 0x000e2e0000002100 */
[----:B------:R-:W1:Y:S01]  /*0020*/  S2UR UR6, SR_CTAID.X ;  /* 0x00000000000679c3 */ /* 0x000e620000002500 */
[----:B------:R-:W2:Y:S01]  /*0030*/  LDCU.64 UR8, c[0x0][0x358] ;  /* 0x00006b00ff0877ac */ /* 0x000ea20008000a00 */
[----:B------:R-:W-:-:S02]  /*0040*/  IMAD.MOV.U32 R21, RZ, RZ, -0x800003 ;  /* 0xff7ffffdff157424 */ /* 0x000fc400078e00ff */
[----:B------:R-:W-:Y:S02]  /*0050*/  IMAD.MOV.U32 R22, RZ, RZ, -0x800003 ;  /* 0xff7ffffdff167424 */ /* 0x000fe400078e00ff */
[----:B------:R-:W-:Y:S02]  /*0060*/  IMAD.MOV.U32 R24, RZ, RZ, -0x800003 ;  /* 0xff7ffffdff187424 */ /* 0x000fe400078e00ff */
[----:B------:R-:W3:Y:S01]  /*0070*/  LDC.64 R2, c[0x0][0x380] ;  /* 0x0000e000ff027b82 */ /* 0x000ee20000000a00 */
[----:B-1----:R-:W-:Y:S02]  /*0080*/  USHF.L.U32 UR5, UR6, 0x9, URZ ;  /* 0x0000000906057899 */ /* 0x002fe400080006ff */
[----:B------:R-:W-:Y:S02]  /*0090*/  USHF.L.U32 UR7, UR6, 0x2, URZ ;  /* 0x0000000206077899 */ /* 0x000fe400080006ff */
[----:B------:R-:W-:Y:S02]  /*00a0*/  USHF.R.U32.HI UR4, URZ, 0x1, UR6 ;  /* 0x00000001ff047899 */ /* 0x000fe40008011606 */
[----:B------:R-:W-:Y:S01]  /*00b0*/  ULOP3.LUT UR5, UR5, 0x200, URZ, 0xc0, !UPT ;  /* 0x0000020005057892 */ /* 0x000fe2000f8ec0ff */
[C---:B0-----:R-:W-:Y:S01]  /*00c0*/  IMAD.SHL.U32 R4, R0.reuse, 0x8, RZ ;  /* 0x0000000800047824 */ /* 0x041fe200078e00ff */
[----:B------:R-:W-:Y:S01]  /*00d0*/  SHF.R.U32.HI R6, RZ, 0x4, R0 ;  /* 0x00000004ff067819 */ /* 0x000fe20000011600 */
[C---:B------:R-:W-:Y:S01]  /*00e0*/  IMAD.SHL.U32 R5, R0.reuse, 0x2, RZ ;  /* 0x0000000200057824 */ /* 0x040fe200078e00ff */
[----:B------:R-:W-:Y:S01]  /*00f0*/  UIMAD UR4, UR4, 0x380, UR5 ;  /* 0x00000380040478a4 */ /* 0x000fe2000f8e0205 */
[----:B------:R-:W-:-:S02]  /*0100*/  LOP3.LUT P0, R8, R0, 0x18, RZ, 0xc0, !PT ;  /* 0x0000001800087812 */ /* 0x000fc4000780c0ff */
[----:B------:R-:W-:Y:S02]  /*0110*/  LOP3.LUT R6, R6, UR7, RZ, 0xfc, !PT ;  /* 0x0000000706067c12 */ /* 0x000fe4000f8efcff */
[----:B------:R-:W-:Y:S02]  /*0120*/  LOP3.LUT R4, R4, 0x100, RZ, 0xc0, !PT ;  /* 0x0000010004047812 */ /* 0x000fe400078ec0ff */
[----:B------:R-:W-:Y:S02]  /*0130*/  LOP3.LUT R5, R5, 0xe, RZ, 0xc0, !PT ;  /* 0x0000000e05057812 */ /* 0x000fe400078ec0ff */
[----:B------:R-:W-:Y:S02]  /*0140*/  LOP3.LUT P1, R6, R6, 0x6, RZ, 0xc0, !PT ;  /* 0x0000000606067812 */ /* 0x000fe4000782c0ff */
[----:B------:R-:W-:Y:S01]  /*0150*/  IADD3 R5, PT, PT, R5, UR4, R4 ;  /* 0x0000000405057c10 */ /* 0x000fe2000fffe004 */
[C---:B------:R-:W-:Y:S01]  /*0160*/  IMAD.SHL.U32 R4, R0.reuse, 0x4, RZ ;  /* 0x0000000400047824 */ /* 0x040fe200078e00ff */
[----:B------:R-:W-:-:S02]  /*0170*/  LOP3.LUT P2, RZ, R0, 0x7, RZ, 0xc0, !PT ;  /* 0x0000000700ff7812 */ /* 0x000fc4000784c0ff */
[----:B------:R-:W-:Y:S02]  /*0180*/  PLOP3.LUT P1, PT, P1, P0, PT, 0x2f, 0xf2 ;  /* 0x0000000000f2781c */ /* 0x000fe40000f20577 */
[----:B------:R-:W-:Y:S02]  /*0190*/  LOP3.LUT R4, R4, 0x60, RZ, 0xc0, !PT ;  /* 0x0000006004047812 */ /* 0x000fe400078ec0ff */
[----:B------:R-:W-:Y:S02]  /*01a0*/  PLOP3.LUT P2, PT, P1, P2, PT, 0xf2, 0x2f ;  /* 0x00000000002f781c */ /* 0x000fe40000f45e72 */
[----:B------:R-:W-:Y:S02]  /*01b0*/  LOP3.LUT R15, R0, 0x7, RZ, 0xc0, !PT ;  /* 0x00000007000f7812 */ /* 0x000fe400078ec0ff */
[----:B------:R-:W-:Y:S02]  /*01c0*/  IADD3 R5, PT, PT, R5, -0x91, R4 ;  /* 0xffffff6f05057810 */ /* 0x000fe40007ffe004 */
[----:B------:R-:W-:Y:S01]  /*01d0*/  ISETP.NE.AND P0, PT, R15, RZ, PT ;  /* 0x000000ff0f00720c */ /* 0x000fe20003f05270 */
[----:B------:R-:W-:Y:S01]  /*01e0*/  IMAD.MOV.U32 R23, RZ, RZ, -0x800003 ;  /* 0xff7ffffdff177424 */ /* 0x000fe200078e00ff */
[C---:B------:R-:W-:Y:S01]  /*01f0*/  ISETP.NE.AND P3, PT, R6.reuse, RZ, PT ;  /* 0x000000ff0600720c */ /* 0x040fe20003f65270 */
[----:B---3--:R-:W-:Y:S01]  /*0200*/  IMAD.WIDE R2, R5, 0x4, R2 ;  /* 0x0000000405027825 */ /* 0x008fe200078e0202 */
[----:B------:R-:W-:-:S04]  /*0210*/  ISETP.EQ.OR P4, PT, R6, RZ, !P0 ;  /* 0x000000ff0600720c */ /* 0x000fc80004782670 */
[----:B--2---:R-:W2:Y:S04]  /*0220*/  @!P2 LDG.E.CONSTANT R21, desc[UR8][R2.64] ;  /* 0x000000080215a981 */ /* 0x004ea8000c1e9900 */
[----:B------:R-:W2:Y:S04]  /*0230*/  @!P1 LDG.E.CONSTANT R22, desc[UR8][R2.64+0x4] ;  /* 0x0000040802169981 */ /* 0x000ea8000c1e9900 */
[----:B------:R-:W3:Y:S01]  /*0240*/  @!P1 LDG.E.CONSTANT R24, desc[UR8][R2.64+0x8] ;  /* 0x0000080802189981 */ /* 0x000ee2000c1e9900 */
[----:B------:R-:W-:-:S03]  /*0250*/  IMAD.MOV.U32 R4, RZ, RZ, -0x800003 ;  /* 0xff7ffffdff047424 */ /* 0x000fc600078e00ff */
[----:B------:R-:W4:Y:S04]  /*0260*/  @!P4 LDG.E.CONSTANT R23, desc[UR8][R2.64+0x40] ;  /* 0x000040080217c981 */ /* 0x000f28000c1e9900 */
[----:B------:R-:W5:Y:S01]  /*0270*/  @P3 LDG.E.CONSTANT R4, desc[UR8][R2.64+0x44] ;  /* 0x0000440802043981 */ /* 0x000f62000c1e9900 */
[----:B------:R-:W-:Y:S02]  /*0280*/  IMAD.MOV.U32 R5, RZ, RZ, -0x800003 ;  /* 0xff7ffffdff057424 */ /* 0x000fe400078e00ff */
[----:B------:R-:W-:Y:S01]  /*0290*/  IMAD.MOV.U32 R6, RZ, RZ, -0x800003 ;  /* 0xff7ffffdff067424 */ /* 0x000fe200078e00ff */
[C---:B------:R-:W-:Y:S01]  /*02a0*/  ISETP.EQ.OR P2, PT, R8.reuse, RZ, !P0 ;  /* 0x000000ff0800720c */ /* 0x040fe20004742670 */
[----:B------:R-:W-:Y:S02]  /*02b0*/  IMAD.MOV.U32 R7, RZ, RZ, -0x800003 ;  /* 0xff7ffffdff077424 */ /* 0x000fe400078e00ff */
[----:B------:R-:W-:Y:S01]  /*02c0*/  IMAD.MOV.U32 R9, RZ, RZ, -0x800003 ;  /* 0xff7ffffdff097424 */ /* 0x000fe200078e00ff */
[----:B------:R-:W5:Y:S01]  /*02d0*/  @P3 LDG.E.CONSTANT R5, desc[UR8][R2.64+0x48] ;  /* 0x0000480802053981 */ /* 0x000f62000c1e9900 */
[----:B------:R-:W-:Y:S01]  /*02e0*/  ISETP.NE.AND P1, PT, R8, RZ, PT ;  /* 0x000000ff0800720c */ /* 0x000fe20003f25270 */
[----:B------:R-:W-:-:S02]  /*02f0*/  IMAD.MOV.U32 R8, RZ, RZ, -0x800003 ;  /* 0xff7ffffdff087424 */ /* 0x000fc400078e00ff */
[----:B------:R-:W5:Y:S04]  /*0300*/  @!P4 LDG.E.CONSTANT R6, desc[UR8][R2.64+0x80] ;  /* 0x000080080206c981 */ /* 0x000f68000c1e9900 */
[----:B------:R-:W5:Y:S01]  /*0310*/  @P3 LDG.E.CONSTANT R7, desc[UR8][R2.64+0x84] ;  /* 0x0000840802073981 */ /* 0x000f62000c1e9900 */
[----:B------:R-:W-:-:S03]  /*0320*/  IMAD.MOV.U32 R10, RZ, RZ, -0x800003 ;  /* 0xff7ffffdff0a7424 */ /* 0x000fc600078e00ff */
[----:B------:R-:W5:Y:S01]  /*0330*/  @P3 LDG.E.CONSTANT R8, desc[UR8][R2.64+0x88] ;  /* 0x0000880802083981 */ /* 0x000f62000c1e9900 */
[----:B------:R-:W-:Y:S01]  /*0340*/  ULOP3.LUT UR4, UR6, 0x1, URZ, 0xc0, !UPT ;  /* 0x0000000106047892 */ /* 0x000fe2000f8ec0ff */
[----:B------:R-:W-:Y:S02]  /*0350*/  IMAD.MOV.U32 R11, RZ, RZ, -0x800003 ;  /* 0xff7ffffdff0b7424 */ /* 0x000fe400078e00ff */
[----:B------:R-:W5:Y:S01]  /*0360*/  @!P2 LDG.E.CONSTANT R9, desc[UR8][R2.64+0x200] ;  /* 0x000200080209a981 */ /* 0x000f62000c1e9900 */
[----:B------:R-:W-:Y:S01]  /*0370*/  UIADD3 UR4, UPT, UPT, -UR4, 0x2, URZ ;  /* 0x0000000204047890 */ /* 0x000fe2000fffe1ff */
[----:B------:R-:W-:Y:S02]  /*0380*/  IMAD.MOV.U32 R12, RZ, RZ, -0x800003 ;  /* 0xff7ffffdff0c7424 */ /* 0x000fe400078e00ff */
[----:B------:R-:W5:Y:S01]  /*0390*/  @P1 LDG.E.CONSTANT R10, desc[UR8][R2.64+0x204] ;  /* 0x00020408020a1981 */ /* 0x000f62000c1e9900 */
[----:B------:R-:W-:-:S03]  /*03a0*/  SHF.R.U32.HI R20, RZ, 0x5, R0 ;  /* 0x00000005ff147819 */ /* 0x000fc60000011600 */
[----:B------:R-:W5:Y:S01]  /*03b0*/  @P1 LDG.E.CONSTANT R11, desc[UR8][R2.64+0x208] ;  /* 0x00020808020b1981 */ /* 0x000f62000c1e9900 */
[----:B------:R-:W-:Y:S01]  /*03c0*/  ISETP.GE.U32.OR P1, PT, R20, UR4, !P1 ;  /* 0x0000000414007c0c */ /* 0x000fe2000cf26470 */
[----:B------:R-:W-:Y:S02]  /*03d0*/  IMAD.MOV.U32 R14, RZ, RZ, -0x800003 ;  /* 0xff7ffffdff0e7424 */ /* 0x000fe400078e00ff */
[----:B------:R-:W5:Y:S01]  /*03e0*/  @P0 LDG.E.CONSTANT R12, desc[UR8][R2.64+0x240] ;  /* 0x00024008020c0981 */ /* 0x000f62000c1e9900 */
[----:B------:R-:W-:-:S03]  /*03f0*/  ISETP.EQ.OR P2, PT, R15, RZ, P1 ;  /* 0x000000ff0f00720c */ /* 0x000fc60000f42670 */
[----:B------:R-:W5:Y:S04]  /*0400*/  LDG.E.CONSTANT R13, desc[UR8][R2.64+0x244] ;  /* 0x00024408020d7981 */ /* 0x000f68000c1e9900 */
[----:B------:R-:W5:Y:S01]  /*0410*/  LDG.E.CONSTANT R15, desc[UR8][R2.64+0x248] ;  /* 0x00024808020f7981 */ /* 0x000f62000c1e9900 */
[----:B------:R-:W-:-:S03]  /*0420*/  IMAD.MOV.U32 R16, RZ, RZ, -0x800003 ;  /* 0xff7ffffdff107424 */ /* 0x000fc600078e00ff */
[----:B------:R-:W5:Y:S04]  /*0430*/  @P0 LDG.E.CONSTANT R14, desc[UR8][R2.64+0x280] ;  /* 0x00028008020e0981 */ /* 0x000f68000c1e9900 */
[----:B------:R-:W5:Y:S01]  /*0440*/  LDG.E.CONSTANT R17, desc[UR8][R2.64+0x284] ;  /* 0x0002840802117981 */ /* 0x000f62000c1e9900 */
[----:B------:R-:W-:-:S03]  /*0450*/  IMAD.MOV.U32 R19, RZ, RZ, -0x800003 ;  /* 0xff7ffffdff137424 */ /* 0x000fc600078e00ff */
[----:B------:R-:W5:Y:S01]  /*0460*/  LDG.E.CONSTANT R18, desc[UR8][R2.64+0x288] ;  /* 0x0002880802127981 */ /* 0x000f62000c1e9900 */
[----:B------:R-:W-:-:S03]  /*0470*/  ISETP.GE.U32.OR P0, PT, R20, UR4, !P0 ;  /* 0x0000000414007c0c */ /* 0x000fc6000c706470 */
[----:B------:R-:W5:Y:S01]  /*0480*/  @!P2 LDG.E.CONSTANT R16, desc[UR8][R2.64+0x400] ;  /* 0x000400080210a981 */ /* 0x000f62000c1e9900 */
[----:B------:R-:W-:Y:S01]  /*0490*/  ISETP.GE.U32.AND P2, PT, R20, UR4, PT ;  /* 0x0000000414007c0c */ /* 0x000fe2000bf46070 */
[----:B------:R-:W-:Y:S02]  /*04a0*/  IMAD.MOV.U32 R20, RZ, RZ, -0x800003 ;  /* 0xff7ffffdff147424 */ /* 0x000fe400078e00ff */
[----:B------:R-:W5:Y:S04]  /*04b0*/  @!P1 LDG.E.CONSTANT R19, desc[UR8][R2.64+0x404] ;  /* 0x0004040802139981 */ /* 0x000f68000c1e9900 */
[----:B------:R-:W5:Y:S01]  /*04c0*/  @!P1 LDG.E.CONSTANT R20, desc[UR8][R2.64+0x408] ;  /* 0x0004080802149981 */ /* 0x000f62000c1e9900 */
[----:B--2---:R-:W-:Y:S01]  /*04d0*/  FMNMX3 R25, R21, -3.40282306073709652508e+38, R22, !PT ;  /* 0xff7ffffd15197876 */ /* 0x004fe20007800016 */
[----:B------:R-:W-:-:S02]  /*04e0*/  IMAD.MOV.U32 R21, RZ, RZ, -0x800003 ;  /* 0xff7ffffdff157424 */ /* 0x000fc400078e00ff */
[----:B------:R-:W-:Y:S01]  /*04f0*/  IMAD.MOV.U32 R22, RZ, RZ, -0x800003 ;  /* 0xff7ffffdff167424 */ /* 0x000fe200078e00ff */
[----:B---3--:R-:W-:-:S03]  /*0500*/  FMNMX R24, R25, R24, !PT ;  /* 0x0000001819187209 */ /* 0x008fc60007800000 */
[----:B------:R-:W2:Y:S01]  /*0510*/  @!P0 LDG.E.CONSTANT R21, desc[UR8][R2.64+0x440] ;  /* 0x0004400802158981 */ /* 0x000ea2000c1e9900 */
[----:B----4-:R-:W-:Y:S01]  /*0520*/  FMNMX R23, R24, R23, !PT ;  /* 0x0000001718177209 */ /* 0x010fe20007800000 */
[----:B------:R-:W-:Y:S02]  /*0530*/  IMAD.MOV.U32 R24, RZ, RZ, -0x800003 ;  /* 0xff7ffffdff187424 */ /* 0x000fe400078e00ff */
[----:B------:R-:W3:Y:S01]  /*0540*/  @!P2 LDG.E.CONSTANT R22, desc[UR8][R2.64+0x444] ;  /* 0x000444080216a981 */ /* 0x000ee2000c1e9900 */
[----:B------:R-:W-:Y:S01]  /*0550*/  IMAD.MOV.U32 R25, RZ, RZ, -0x800003 ;  /* 0xff7ffffdff197424 */ /* 0x000fe200078e00ff */
[----:B-----5:R-:W-:Y:S02]  /*0560*/  FMNMX R26, R23, R4, !PT ;  /* 0x00000004171a7209 */ /* 0x020fe40007800000 */
[----:B------:R-:W4:Y:S01]  /*0570*/  @!P2 LDG.E.CONSTANT R24, desc[UR8][R2.64+0x448] ;  /* 0x000448080218a981 */ /* 0x000f22000c1e9900 */
[----:B------:R-:W-:-:S03]  /*0580*/  IMAD.MOV.U32 R23, RZ, RZ, -0x800003 ;  /* 0xff7ffffdff177424 */ /* 0x000fc600078e00ff */
[----:B------:R-:W5:Y:S01]  /*0590*/  @!P0 LDG.E.CONSTANT R25, desc[UR8][R2.64+0x480] ;  /* 0x0004800802198981 */ /* 0x000f62000c1e9900 */
[----:B------:R-:W-:-:S03]  /*05a0*/  IMAD.MOV.U32 R4, RZ, RZ, -0x800003 ;  /* 0xff7ffffdff047424 */ /* 0x000fc600078e00ff */
[----:B------:R-:W5:Y:S04]  /*05b0*/  @!P2 LDG.E.CONSTANT R23, desc[UR8][R2.64+0x484] ;  /* 0x000484080217a981 */ /* 0x000f68000c1e9900 */
[----:B------:R0:W5:Y:S01]  /*05c0*/  @!P2 LDG.E.CONSTANT R4, desc[UR8][R2.64+0x488] ;  /* 0x000488080204a981 */ /* 0x000162000c1e9900 */
[----:B------:R-:W-:-:S04]  /*05d0*/  FMNMX R5, R26, R5, !PT ;  /* 0x000000051a057209 */ /* 0x000fc80007800000 */
[----:B------:R-:W-:-:S04]  /*05e0*/  FMNMX R6, R5, R6, !PT ;  /* 0x0000000605067209 */ /* 0x000fc80007800000 */
[----:B------:R-:W-:Y:S01]  /*05f0*/  FMNMX R7, R6, R7, !PT ;  /* 0x0000000706077209 */ /* 0x000fe20007800000 */
[----:B0-----:R-:W0:Y:S03]  /*0600*/  LDC.64 R2, c[0x0][0x388] ;  /* 0x0000e200ff027b82 */ /* 0x001e260000000a00 */
[----:B------:R-:W-:-:S04]  /*0610*/  FMNMX R8, R7, R8, !PT ;  /* 0x0000000807087209 */ /* 0x000fc80007800000 */
[----:B------:R-:W-:-:S04]  /*0620*/  FMNMX R9, R8, R9, !PT ;  /* 0x0000000908097209 */ /* 0x000fc80007800000 */
[----:B------:R-:W-:-:S04]  /*0630*/  FMNMX R10, R9, R10, !PT ;  /* 0x0000000a090a7209 */ /* 0x000fc80007800000 */
[----:B------:R-:W-:-:S04]  /*0640*/  FMNMX R10, R10, R11, !PT ;  /* 0x0000000b0a0a7209 */ /* 0x000fc80007800000 */
[----:B------:R-:W-:-:S04]  /*0650*/  FMNMX3 R12, R10, R12, R13, !PT ;  /* 0x0000000c0a0c7276 */ /* 0x000fc8000780000d */
[----:B------:R-:W-:-:S04]  /*0660*/  FMNMX R12, R12, R15, !PT ;  /* 0x0000000f0c0c7209 */ /* 0x000fc80007800000 */
[----:B------:R-:W-:-:S04]  /*0670*/  FMNMX3 R17, R12, R14, R17, !PT ;  /* 0x0000000e0c117276 */ /* 0x000fc80007800011 */
[----:B------:R-:W-:-:S04]  /*0680*/  FMNMX R17, R17, R18, !PT ;  /* 0x0000001211117209 */ /* 0x000fc80007800000 */
[----:B------:R-:W-:-:S04]  /*0690*/  FMNMX R16, R17, R16, !PT ;  /* 0x0000001011107209 */ /* 0x000fc80007800000 */
[----:B------:R-:W-:-:S04]  /*06a0*/  FMNMX R19, R16, R19, !PT ;  /* 0x0000001310137209 */ /* 0x000fc80007800000 */
[----:B------:R-:W-:Y:S01]  /*06b0*/  FMNMX R20, R19, R20, !PT ;  /* 0x0000001413147209 */ /* 0x000fe20007800000 */
[----:B------:R-:W-:-:S06]  /*06c0*/  USHF.L.U32 UR4, UR6, 0x6, URZ ;  /* 0x0000000606047899 */ /* 0x000fcc00080006ff */
[----:B------:R-:W-:-:S05]  /*06d0*/  LOP3.LUT R5, R0, UR4, RZ, 0xfc, !PT ;  /* 0x0000000400057c12 */ /* 0x000fca000f8efcff */
[----:B0-----:R-:W-:Y:S01]  /*06e0*/  IMAD.WIDE.U32 R2, R5, 0x4, R2 ;  /* 0x0000000405027825 */ /* 0x001fe200078e0002 */
[----:B--2---:R-:W-:-:S04]  /*06f0*/  FMNMX R21, R20, R21, !PT ;  /* 0x0000001514157209 */ /* 0x004fc80007800000 */
[----:B---3--:R-:W-:-:S04]  /*0700*/  FMNMX R21, R21, R22, !PT ;  /* 0x0000001615157209 */ /* 0x008fc80007800000 */
[----:B----4-:R-:W-:-:S04]  /*0710*/  FMNMX R24, R21, R24, !PT ;  /* 0x0000001815187209 */ /* 0x010fc80007800000 */
[----:B-----5:R-:W-:-:S04]  /*0720*/  FMNMX R24, R24, R25, !PT ;  /* 0x0000001918187209 */ /* 0x020fc80007800000 */
[----:B------:R-:W-:-:S04]  /*0730*/  FMNMX R23, R24, R23, !PT ;  /* 0x0000001718177209 */ /* 0x000fc80007800000 */
[----:B------:R-:W-:-:S05]  /*0740*/  FMNMX R5, R23, R4, !PT ;  /* 0x0000000417057209 */ /* 0x000fca0007800000 */
[----:B------:R-:W-:Y:S01]  /*0750*/  STG.E desc[UR8][R2.64], R5 ;  /* 0x0000000502007986 */ /* 0x000fe2000c101908 */
[----:B------:R-:W-:Y:S05]  /*0760*/  EXIT ;  /* 0x000000000000794d */ /* 0x000fea0003800000 */
.L_x_0:
[----:B------:R-:W-:-:S00]  /*0770*/  BRA `(.L_x_0) ;  /* 0xfffffffc00fc7947 */ /* 0x000fc0000383ffff */
[----:B------:R-:W-:-:S00]  /*0780*/  NOP ;  /* 0x0000000000007918 */ /* 0x000fc00000000000 */
[----:B------:R-:W-:-:S00]  /*0790*/  NOP ;  /* 0x0000000000007918 */ /* 0x000fc00000000000 */
[----:B------:R-:W-:-:S00]  /*07a0*/  NOP ;  /* 0x0000000000007918 */ /* 0x000fc00000000000 */
[----:B------:R-:W-:-:S00]  /*07b0*/  NOP ;  /* 0x0000000000007918 */ /* 0x000fc00000000000 */
[----:B------:R-:W-:-:S00]  /*07c0*/  NOP ;  /* 0x0000000000007918 */ /* 0x000fc00000000000 */
[----:B------:R-:W-:-:S00]  /*07d0*/  NOP ;  /* 0x0000000000007918 */ /* 0x000fc00000000000 */
[----:B------:R-:W-:-:S00]  /*07e0*/  NOP ;  /* 0x0000000000007918 */ /* 0x000fc00000000000 */
[----:B------:R-:W-:-:S00]  /*07f0*/  NOP ;  /* 0x0000000000007918 */ /* 0x000fc00000000000 */
.L_x_1:


//--------------------- .nv.shared.reserved.0     --------------------------
	.section	.nv.shared.reserved.0,"aw",@nobits
	.weak		__nv_reservedSMEM_offset_0_alias
	.size		__nv_reservedSMEM_offset_0_alias, 0, 64
	.other		__nv_reservedSMEM_offset_0_alias,@"STO_CUDA_RESERVED_SHARED STV_DEFAULT"
__nv_reservedSMEM_offset_0_alias:
	.zero		0
	.zero		64


//--------------------- .nv.constant0.default_function_kernel --------------------------
	.section	.nv.constant0.default_function_kernel,"a",@progbits
	.sectionflags	@""
	.align	4
.nv.constant0.default_function_kernel:
	.zero		912


//--------------------- SYMBOLS --------------------------

	.type		.nv.reservedSmem.offset0,@object
	.size		.nv.reservedSmem.offset0,0x4
